	.headerflags	@"EF_CUDA_TEXMODE_UNIFIED EF_CUDA_64BIT_ADDRESS EF_CUDA_SM89 EF_CUDA_VIRTUAL_SM(EF_CUDA_SM89)"
	.elftype	@"ET_EXEC"


//--------------------- .nv.info                  --------------------------
	.section	.nv.info,"",@"SHT_CUDA_INFO"
	.align	4


	//----- nvinfo : EIATTR_REGCOUNT
	.align		4
        /*0000*/ 	.byte	0x04, 0x2f
        /*0002*/ 	.short	(.L_2 - .L_1)
	.align		4
.L_1:
        /*0004*/ 	.word	index@(triton__0d1d2d3d4d5d6de)
        /*0008*/ 	.word	0x00000016


	//----- nvinfo : EIATTR_MAX_STACK_SIZE
	.align		4
.L_2:
        /*000c*/ 	.byte	0x04, 0x23
        /*000e*/ 	.short	(.L_4 - .L_3)
	.align		4
.L_3:
        /*0010*/ 	.word	index@(triton__0d1d2d3d4d5d6de)
        /*0014*/ 	.word	0x00000000


	//----- nvinfo : EIATTR_MIN_STACK_SIZE
	.align		4
.L_4:
        /*0018*/ 	.byte	0x04, 0x12
        /*001a*/ 	.short	(.L_6 - .L_5)
	.align		4
.L_5:
        /*001c*/ 	.word	index@(triton__0d1d2d3d4d5d6de)
        /*0020*/ 	.word	0x00000000


	//----- nvinfo : EIATTR_FRAME_SIZE
	.align		4
.L_6:
        /*0024*/ 	.byte	0x04, 0x11
        /*0026*/ 	.short	(.L_8 - .L_7)
	.align		4
.L_7:
        /*0028*/ 	.word	index@(triton__0d1d2d3d4d5d6de)
        /*002c*/ 	.word	0x00000000
.L_8:


//--------------------- .nv.info.triton__0d1d2d3d4d5d6de --------------------------
	.section	.nv.info.triton__0d1d2d3d4d5d6de,"",@"SHT_CUDA_INFO"
	.align	4


	//----- nvinfo : EIATTR_CUDA_API_VERSION
	.align		4
        /*0000*/ 	.byte	0x04, 0x37
        /*0002*/ 	.short	(.L_10 - .L_9)
.L_9:
        /*0004*/ 	.word	0x0000007b


	//----- nvinfo : EIATTR_PARAM_CBANK
	.align		4
.L_10:
        /*0008*/ 	.byte	0x04, 0x0a
        /*000a*/ 	.short	(.L_12 - .L_11)
	.align		4
.L_11:
        /*000c*/ 	.word	index@(.nv.constant0.triton__0d1d2d3d4d5d6de)
        /*0010*/ 	.short	0x0160
        /*0012*/ 	.short	0x0034


	//----- nvinfo : EIATTR_CBANK_PARAM_SIZE
	.align		4
.L_12:
        /*0014*/ 	.byte	0x03, 0x19
        /*0016*/ 	.short	0x0034


	//----- nvinfo : EIATTR_KPARAM_INFO
	.align		4
        /*0018*/ 	.byte	0x04, 0x17
        /*001a*/ 	.short	(.L_14 - .L_13)
.L_13:
        /*001c*/ 	.word	0x00000000
        /*0020*/ 	.short	0x0006
        /*0022*/ 	.short	0x0030
        /*0024*/ 	.byte	0x00, 0xf0, 0x11, 0x00


	//----- nvinfo : EIATTR_KPARAM_INFO
	.align		4
.L_14:
        /*0028*/ 	.byte	0x04, 0x17
        /*002a*/ 	.short	(.L_16 - .L_15)
.L_15:
        /*002c*/ 	.word	0x00000000
        /*0030*/ 	.short	0x0005
        /*0032*/ 	.short	0x0028
        /*0034*/ 	.byte	0x00, 0xf0, 0x21, 0x00


	//----- nvinfo : EIATTR_KPARAM_INFO
	.align		4
.L_16:
        /*0038*/ 	.byte	0x04, 0x17
        /*003a*/ 	.short	(.L_18 - .L_17)
.L_17:
        /*003c*/ 	.word	0x00000000
        /*0040*/ 	.short	0x0004
        /*0042*/ 	.short	0x0020
        /*0044*/ 	.byte	0x00, 0xf0, 0x21, 0x00


	//----- nvinfo : EIATTR_KPARAM_INFO
	.align		4
.L_18:
        /*0048*/ 	.byte	0x04, 0x17
        /*004a*/ 	.short	(.L_20 - .L_19)
.L_19:
        /*004c*/ 	.word	0x00000000
        /*0050*/ 	.short	0x0003
        /*0052*/ 	.short	0x0018
        /*0054*/ 	.byte	0x00, 0xf0, 0x21, 0x00


	//----- nvinfo : EIATTR_KPARAM_INFO
	.align		4
.L_20:
        /*0058*/ 	.byte	0x04, 0x17
        /*005a*/ 	.short	(.L_22 - .L_21)
.L_21:
        /*005c*/ 	.word	0x00000000
        /*0060*/ 	.short	0x0002
        /*0062*/ 	.short	0x0010
        /*0064*/ 	.byte	0x00, 0xf0, 0x21, 0x00


	//----- nvinfo : EIATTR_KPARAM_INFO
	.align		4
.L_22:
        /*0068*/ 	.byte	0x04, 0x17
        /*006a*/ 	.short	(.L_24 - .L_23)
.L_23:
        /*006c*/ 	.word	0x00000000
        /*0070*/ 	.short	0x0001
        /*0072*/ 	.short	0x0008
        /*0074*/ 	.byte	0x00, 0xf0, 0x21, 0x00


	//----- nvinfo : EIATTR_KPARAM_INFO
	.align		4
.L_24:
        /*0078*/ 	.byte	0x04, 0x17
        /*007a*/ 	.short	(.L_26 - .L_25)
.L_25:
        /*007c*/ 	.word	0x00000000
        /*0080*/ 	.short	0x0000
        /*0082*/ 	.short	0x0000
        /*0084*/ 	.byte	0x00, 0xf0, 0x21, 0x00


	//----- nvinfo : EIATTR_MAXREG_COUNT
	.align		4
.L_26:
        /*0088*/ 	.byte	0x03, 0x1b
        /*008a*/ 	.short	0x00ff


	//----- nvinfo : EIATTR_EXIT_INSTR_OFFSETS
	.align		4
        /*008c*/ 	.byte	0x04, 0x1c
        /*008e*/ 	.short	(.L_28 - .L_27)


	//   ....[0]....
.L_27:
        /*0090*/ 	.word	0x00000430


	//   ....[1]....
        /*0094*/ 	.word	0x00000450


	//----- nvinfo : EIATTR_MAX_THREADS
	.align		4
.L_28:
        /*0098*/ 	.byte	0x04, 0x05
        /*009a*/ 	.short	(.L_30 - .L_29)
.L_29:
        /*009c*/ 	.word	0x00000100
        /*00a0*/ 	.word	0x00000001
        /*00a4*/ 	.word	0x00000001
.L_30:


//--------------------- .nv.rel.action            --------------------------
	.section	.nv.rel.action,"",@"SHT_CUDA_RELOCINFO"
	.align	8
	.sectionentsize	8
        /*0000*/ 	.byte	0x73, 0x00, 0x00, 0x00, 0x00, 0x00, 0x00, 0x00, 0x00, 0x00, 0x00, 0x11, 0x25, 0x00, 0x05, 0x36


//--------------------- .nv.constant0.triton__0d1d2d3d4d5d6de --------------------------
	.section	.nv.constant0.triton__0d1d2d3d4d5d6de,"a",@progbits
	.align	4
.nv.constant0.triton__0d1d2d3d4d5d6de:
	.zero		404


//--------------------- .text.triton__0d1d2d3d4d5d6de --------------------------
	.section	.text.triton__0d1d2d3d4d5d6de,"ax",@progbits
	.sectioninfo	@"SHI_REGISTERS=22"
	.align	128
        .global         triton__0d1d2d3d4d5d6de
        .type           triton__0d1d2d3d4d5d6de,@function
        .size           triton__0d1d2d3d4d5d6de,(.L_x_1 - triton__0d1d2d3d4d5d6de)
        .other          triton__0d1d2d3d4d5d6de,@"STO_CUDA_ENTRY STV_DEFAULT"
triton__0d1d2d3d4d5d6de:
.text.triton__0d1d2d3d4d5d6de:
[----:B------:R-:W-:-:S02]  /*0000*/  MOV R1, c[0x0][0x28] ;  /* 0x00000a0000017a02 */ /* 0x000fc40000000f00 */
[----:B------:R-:W0:Y:S01]  /*0010*/  S2R R0, SR_TID.X ;  /* 0x0000000000007919 */ /* 0x000e220000002100 */
[----:B------:R-:W-:Y:S01]  /*0020*/  MOV R2, RZ ;  /* 0x000000ff00027202 */ /* 0x000fe20000000f00 */
[----:B------:R-:W-:Y:S01]  /*0030*/  CS2R R14, SRZ ;  /* 0x00000000000e7805 */ /* 0x000fe2000001ff00 */
[----:B------:R-:W-:Y:S01]  /*0040*/  ULDC.64 UR4, c[0x0][0x118] ;  /* 0x0000460000047ab9 */ /* 0x000fe20000000a00 */
[----:B------:R-:W1:Y:S01]  /*0050*/  S2R R3, SR_CTAID.X ;  /* 0x0000000000037919 */ /* 0x000e620000002500 */
[----:B0-----:R-:W-:-:S04]  /*0060*/  SHF.L.U32 R0, R0, 0x1, RZ ;  /* 0x0000000100007819 */ /* 0x001fc800000006ff */
[----:B------:R-:W-:-:S04]  /*0070*/  LOP3.LUT R0, R0, 0x1fe, RZ, 0xc0, !PT ;  /* 0x000001fe00007812 */ /* 0x000fc800078ec0ff */
[----:B-1----:R-:W-:-:S04]  /*0080*/  LEA R3, R3, R0, 0x9 ;  /* 0x0000000003037211 */ /* 0x002fc800078e48ff */
[C---:B------:R-:W-:Y:S01]  /*0090*/  ISETP.GE.AND P0, PT, R3.reuse, 0x1220a00, PT ;  /* 0x01220a000300780c */ /* 0x040fe20003f06270 */
[----:B------:R-:W-:-:S04]  /*00a0*/  IMAD.HI R0, R3, -0x3dd1baf9, R2 ;  /* 0xc22e450703007827 */ /* 0x000fc800078e0202 */
[----:B------:R-:W-:Y:S01]  /*00b0*/  IMAD.HI R4, R3, 0x70fa56b5, RZ ;  /* 0x70fa56b503047827 */ /* 0x000fe200078e02ff */
[----:B------:R-:W-:-:S03]  /*00c0*/  SHF.R.U32.HI R5, RZ, 0x1f, R0 ;  /* 0x0000001fff057819 */ /* 0x000fc60000011600 */
[----:B------:R-:W-:Y:S01]  /*00d0*/  IMAD.HI R2, R3, 0x469c7631, RZ ;  /* 0x469c763103027827 */ /* 0x000fe200078e02ff */
[----:B------:R-:W-:Y:S02]  /*00e0*/  LEA.HI.SX32 R5, R0, R5, 0x15 ;  /* 0x0000000500057211 */ /* 0x000fe400078faaff */
[----:B------:R-:W-:Y:S02]  /*00f0*/  SHF.R.U32.HI R11, RZ, 0x1f, R4 ;  /* 0x0000001fff0b7819 */ /* 0x000fe40000011604 */
[----:B------:R-:W-:Y:S01]  /*0100*/  SHF.R.U32.HI R9, RZ, 0x1f, R2 ;  /* 0x0000001fff097819 */ /* 0x000fe20000011602 */
[----:B------:R-:W-:Y:S01]  /*0110*/  IMAD.HI R0, R5, 0x2e8ba2e9, RZ ;  /* 0x2e8ba2e905007827 */ /* 0x000fe200078e02ff */
[----:B------:R-:W-:Y:S02]  /*0120*/  LEA.HI.SX32 R6, R4, R11, 0xe ;  /* 0x0000000b04067211 */ /* 0x000fe400078f72ff */
[----:B------:R-:W-:Y:S02]  /*0130*/  LEA.HI.SX32 R11, R2, R9, 0x12 ;  /* 0x00000009020b7211 */ /* 0x000fe400078f92ff */
[----:B------:R-:W-:-:S04]  /*0140*/  SHF.R.U32.HI R7, RZ, 0x1f, R0 ;  /* 0x0000001fff077819 */ /* 0x000fc80000011600 */
[----:B------:R-:W-:Y:S02]  /*0150*/  LEA.HI.SX32 R0, R0, R7, 0x1e ;  /* 0x0000000700007211 */ /* 0x000fe400078ff2ff */
[----:B------:R-:W-:-:S03]  /*0160*/  MOV R7, 0x4 ;  /* 0x0000000400077802 */ /* 0x000fc60000000f00 */
[----:B------:R-:W-:Y:S02]  /*0170*/  IMAD R0, R0, -0x16, R5 ;  /* 0xffffffea00007824 */ /* 0x000fe400078e0205 */
[----:B------:R-:W-:-:S04]  /*0180*/  IMAD.WIDE R8, R6, R7, c[0x0][0x170] ;  /* 0x00005c0006087625 */ /* 0x000fc800078e0207 */
[----:B------:R-:W-:Y:S01]  /*0190*/  IMAD R5, R5, -0xa8c, R3 ;  /* 0xfffff57405057824 */ /* 0x000fe200078e0203 */
[----:B------:R0:W2:Y:S03]  /*01a0*/  @!P0 LDG.E.EL R14, [R8.64] ;  /* 0x00000004080e8981 */ /* 0x0000a6000c2e1900 */
[----:B------:R-:W-:Y:S01]  /*01b0*/  IMAD R5, R11, 0xa8c, R5 ;  /* 0x00000a8c0b057824 */ /* 0x000fe200078e0205 */
[----:B------:R0:W3:Y:S01]  /*01c0*/  @!P0 LDG.E.EL R15, [R8.64] ;  /* 0x00000004080f8981 */ /* 0x0000e2000c2e1900 */
[----:B------:R-:W-:Y:S02]  /*01d0*/  MOV R2, 0x2 ;  /* 0x0000000200027802 */ /* 0x000fe40000000f00 */
[----:B------:R-:W-:Y:S01]  /*01e0*/  IMAD R5, R0, 0xd2f00, R5 ;  /* 0x000d2f0000057824 */ /* 0x000fe200078e0205 */
[----:B------:R-:W-:-:S03]  /*01f0*/  MOV R0, RZ ;  /* 0x000000ff00007202 */ /* 0x000fc60000000f00 */
[----:B------:R-:W-:Y:S01]  /*0200*/  IMAD.WIDE R4, R5, R2, c[0x0][0x160] ;  /* 0x0000580005047625 */ /* 0x000fe200078e0202 */
[----:B------:R-:W-:-:S03]  /*0210*/  CS2R R12, SRZ ;  /* 0x00000000000c7805 */ /* 0x000fc6000001ff00 */
[----:B------:R-:W-:Y:S01]  /*0220*/  IMAD.WIDE R6, R6, R7, c[0x0][0x168] ;  /* 0x00005a0006067625 */ /* 0x000fe200078e0207 */
[----:B------:R1:W4:Y:S01]  /*0230*/  @!P0 LDG.E R0, [R4.64] ;  /* 0x0000000404008981 */ /* 0x000322000c1e1900 */
[----:B------:R-:W-:Y:S02]  /*0240*/  PRMT R16, RZ, 0x7610, R16 ;  /* 0x00007610ff107816 */ /* 0x000fe40000000010 */
[----:B------:R-:W-:Y:S01]  /*0250*/  PRMT R17, RZ, 0x7610, R17 ;  /* 0x00007610ff117816 */ /* 0x000fe20000000011 */
[CC--:B0-----:R-:W-:Y:S01]  /*0260*/  IMAD.WIDE R8, R11.reuse, R2.reuse, c[0x0][0x178] ;  /* 0x00005e000b087625 */ /* 0x0c1fe200078e0202 */
[----:B------:R-:W-:Y:S01]  /*0270*/  PRMT R18, RZ, 0x7610, R18 ;  /* 0x00007610ff127816 */ /* 0x000fe20000000012 */
[----:B------:R-:W5:Y:S01]  /*0280*/  @!P0 LDG.E.EL R12, [R6.64] ;  /* 0x00000004060c8981 */ /* 0x000f62000c2e1900 */
[----:B------:R-:W-:Y:S01]  /*0290*/  PRMT R19, RZ, 0x7610, R19 ;  /* 0x00007610ff137816 */ /* 0x000fe20000000013 */
[-C--:B------:R-:W-:Y:S02]  /*02a0*/  IMAD.WIDE R10, R11, R2.reuse, c[0x0][0x180] ;  /* 0x000060000b0a7625 */ /* 0x080fe400078e0202 */
[----:B------:R-:W5:Y:S04]  /*02b0*/  @!P0 LDG.E.EL R13, [R6.64] ;  /* 0x00000004060d8981 */ /* 0x000f68000c2e1900 */
[----:B------:R-:W5:Y:S04]  /*02c0*/  @!P0 LDG.E.EL.U16 R16, [R8.64] ;  /* 0x0000000408108981 */ /* 0x000f68000c2e1500 */
[----:B------:R-:W5:Y:S04]  /*02d0*/  @!P0 LDG.E.EL.U16 R17, [R8.64] ;  /* 0x0000000408118981 */ /* 0x000f68000c2e1500 */
[----:B------:R-:W5:Y:S04]  /*02e0*/  @!P0 LDG.E.EL.U16 R18, [R10.64] ;  /* 0x000000040a128981 */ /* 0x000f68000c2e1500 */
[----:B------:R-:W5:Y:S01]  /*02f0*/  @!P0 LDG.E.EL.U16 R19, [R10.64] ;  /* 0x000000040a138981 */ /* 0x000f62000c2e1500 */
[----:B-1----:R-:W-:Y:S01]  /*0300*/  MOV R4, 0x35e1f4ad ;  /* 0x35e1f4ad00047802 */ /* 0x002fe20000000f00 */
[----:B------:R-:W-:-:S04]  /*0310*/  IMAD.WIDE R2, R3, R2, c[0x0][0x188] ;  /* 0x0000620003027625 */ /* 0x000fc800078e0202 */
[-C--:B--2---:R-:W-:Y:S01]  /*0320*/  FFMA R14, R14, R4.reuse, 9.9999999747524270788e-07 ;  /* 0x358637bd0e0e7423 */ /* 0x084fe20000000004 */
[----:B---3--:R-:W-:-:S05]  /*0330*/  FFMA R15, R15, R4, 9.9999999747524270788e-07 ;  /* 0x358637bd0f0f7423 */ /* 0x008fca0000000004 */
[----:B------:R-:W0:Y:S08]  /*0340*/  MUFU.RSQ R14, R14 ;  /* 0x0000000e000e7308 */ /* 0x000e300000001400 */
[----:B------:R-:W1:Y:S01]  /*0350*/  MUFU.RSQ R15, R15 ;  /* 0x0000000f000f7308 */ /* 0x000e620000001400 */
[--C-:B----4-:R-:W-:Y:S02]  /*0360*/  HADD2.F32 R5, -RZ, R0.reuse.H0_H0 ;  /* 0x20000000ff057230 */ /* 0x110fe40000004100 */
[----:B------:R-:W-:-:S03]  /*0370*/  HADD2.F32 R0, -RZ, R0.H1_H1 ;  /* 0x30000000ff007230 */ /* 0x000fc60000004100 */
[----:B-----5:R-:W-:Y:S02]  /*0380*/  FADD R5, R5, -R12 ;  /* 0x8000000c05057221 */ /* 0x020fe40000000000 */
[----:B------:R-:W-:Y:S02]  /*0390*/  FADD R0, R0, -R13 ;  /* 0x8000000d00007221 */ /* 0x000fe40000000000 */
[----:B0-----:R-:W-:Y:S01]  /*03a0*/  FMUL R6, R14, R5 ;  /* 0x000000050e067220 */ /* 0x001fe20000400000 */
[----:B------:R-:W-:Y:S01]  /*03b0*/  HADD2.F32 R5, -RZ, R16.H0_H0 ;  /* 0x20000010ff057230 */ /* 0x000fe20000004100 */
[----:B-1----:R-:W-:Y:S01]  /*03c0*/  FMUL R0, R15, R0 ;  /* 0x000000000f007220 */ /* 0x002fe20000400000 */
[----:B------:R-:W-:Y:S02]  /*03d0*/  HADD2.F32 R4, -RZ, R17.H0_H0 ;  /* 0x20000011ff047230 */ /* 0x000fe40000004100 */
[----:B------:R-:W-:Y:S02]  /*03e0*/  HADD2.F32 R18, -RZ, R18.H0_H0 ;  /* 0x20000012ff127230 */ /* 0x000fe40000004100 */
[----:B------:R-:W-:-:S03]  /*03f0*/  HADD2.F32 R19, -RZ, R19.H0_H0 ;  /* 0x20000013ff137230 */ /* 0x000fc60000004100 */
[----:B------:R-:W-:Y:S02]  /*0400*/  FFMA R5, R5, R6, R18 ;  /* 0x0000000605057223 */ /* 0x000fe40000000012 */
[----:B------:R-:W-:-:S05]  /*0410*/  FFMA R0, R4, R0, R19 ;  /* 0x0000000004007223 */ /* 0x000fca0000000013 */
[----:B------:R-:W-:Y:S01]  /*0420*/  F2FP.F16.F32.PACK_AB R5, R0, R5 ;  /* 0x000000050005723e */ /* 0x000fe200000000ff */
[----:B------:R-:W-:Y:S06]  /*0430*/  @P0 EXIT ;  /* 0x000000000000094d */ /* 0x000fec0003800000 */
[----:B------:R-:W-:Y:S01]  /*0440*/  STG.E [R2.64], R5 ;  /* 0x0000000502007986 */ /* 0x000fe2000c101904 */
[----:B------:R-:W-:Y:S05]  /*0450*/  EXIT ;  /* 0x000000000000794d */ /* 0x000fea0003800000 */
.L_x_0:
[----:B------:R-:W-:-:S00]  /*0460*/  BRA `(.L_x_0) ;  /* 0xfffffff000007947 */ /* 0x000fc0000383ffff */
[----:B------:R-:W-:-:S00]  /*0470*/  NOP ;  /* 0x0000000000007918 */ /* 0x000fc00000000000 */
        /* <DEDUP_REMOVED lines=8> */
.L_x_1:


//--------------------- .nv.global.init           --------------------------
	.section	.nv.global.init,"aw",@progbits
.nv.global.init:
	.type		_$_str,@object
	.size		_$_str,(.L_0 - _$_str)
_$_str:
        /*0000*/ 	.byte	0x5f, 0x5f, 0x43, 0x55, 0x44, 0x41, 0x5f, 0x46, 0x54, 0x5a, 0x00
.L_0:
